	.headerflags	@"EF_CUDA_TEXMODE_UNIFIED EF_CUDA_64BIT_ADDRESS EF_CUDA_ACCELERATORS EF_CUDA_SM90 EF_CUDA_VIRTUAL_SM(EF_CUDA_SM90)"
	.elftype	@"ET_EXEC"


//--------------------- .nv.info                  --------------------------
	.section	.nv.info,"",@"SHT_CUDA_INFO"
	.align	4


	//----- nvinfo : EIATTR_REGCOUNT
	.align		4
        /*0000*/ 	.byte	0x04, 0x2f
        /*0002*/ 	.short	(.L_3 - .L_2)
	.align		4
.L_2:
        /*0004*/ 	.word	index@(triton_poi_fused__native_batch_norm_legit_no_training_add_6)
        /*0008*/ 	.word	0x00000014


	//----- nvinfo : EIATTR_MIN_STACK_SIZE
	.align		4
.L_3:
        /*000c*/ 	.byte	0x04, 0x12
        /*000e*/ 	.short	(.L_5 - .L_4)
	.align		4
.L_4:
        /*0010*/ 	.word	index@(triton_poi_fused__native_batch_norm_legit_no_training_add_6)
        /*0014*/ 	.word	0x00000000


	//----- nvinfo : EIATTR_FRAME_SIZE
	.align		4
.L_5:
        /*0018*/ 	.byte	0x04, 0x11
        /*001a*/ 	.short	(.L_7 - .L_6)
	.align		4
.L_6:
        /*001c*/ 	.word	index@(triton_poi_fused__native_batch_norm_legit_no_training_add_6)
        /*0020*/ 	.word	0x00000000


	//----- nvinfo : EIATTR_MIN_STACK_SIZE
	.align		4
.L_7:
        /*0024*/ 	.byte	0x04, 0x12
        /*0026*/ 	.short	(.L_9 - .L_8)
	.align		4
.L_8:
        /*0028*/ 	.word	index@(triton_poi_fused__native_batch_norm_legit_no_training_add_6)
        /*002c*/ 	.word	0x00000000
.L_9:


//--------------------- .nv.info.triton_poi_fused__native_batch_norm_legit_no_training_add_6 --------------------------
	.section	.nv.info.triton_poi_fused__native_batch_norm_legit_no_training_add_6,"",@"SHT_CUDA_INFO"
	.sectionflags	@""
	.align	4


	//----- nvinfo : EIATTR_CUDA_API_VERSION
	.align		4
        /*0000*/ 	.byte	0x04, 0x37
        /*0002*/ 	.short	(.L_11 - .L_10)
.L_10:
        /*0004*/ 	.word	0x0000007c


	//----- nvinfo : EIATTR_KPARAM_INFO
	.align		4
.L_11:
        /*0008*/ 	.byte	0x04, 0x17
        /*000a*/ 	.short	(.L_13 - .L_12)
.L_12:
        /*000c*/ 	.word	0x00000000
        /*0010*/ 	.short	0x0006
        /*0012*/ 	.short	0x0030
        /*0014*/ 	.byte	0x00, 0xf0, 0x11, 0x00


	//----- nvinfo : EIATTR_KPARAM_INFO
	.align		4
.L_13:
        /*0018*/ 	.byte	0x04, 0x17
        /*001a*/ 	.short	(.L_15 - .L_14)
.L_14:
        /*001c*/ 	.word	0x00000000
        /*0020*/ 	.short	0x0005
        /*0022*/ 	.short	0x0028
        /*0024*/ 	.byte	0x00, 0xf4, 0x21, 0x00


	//----- nvinfo : EIATTR_KPARAM_INFO
	.align		4
.L_15:
        /*0028*/ 	.byte	0x04, 0x17
        /*002a*/ 	.short	(.L_17 - .L_16)
.L_16:
        /*002c*/ 	.word	0x00000000
        /*0030*/ 	.short	0x0004
        /*0032*/ 	.short	0x0020
        /*0034*/ 	.byte	0x00, 0xf4, 0x21, 0x00


	//----- nvinfo : EIATTR_KPARAM_INFO
	.align		4
.L_17:
        /*0038*/ 	.byte	0x04, 0x17
        /*003a*/ 	.short	(.L_19 - .L_18)
.L_18:
        /*003c*/ 	.word	0x00000000
        /*0040*/ 	.short	0x0003
        /*0042*/ 	.short	0x0018
        /*0044*/ 	.byte	0x00, 0xf4, 0x21, 0x00


	//----- nvinfo : EIATTR_KPARAM_INFO
	.align		4
.L_19:
        /*0048*/ 	.byte	0x04, 0x17
        /*004a*/ 	.short	(.L_21 - .L_20)
.L_20:
        /*004c*/ 	.word	0x00000000
        /*0050*/ 	.short	0x0002
        /*0052*/ 	.short	0x0010
        /*0054*/ 	.byte	0x00, 0xf4, 0x21, 0x00


	//----- nvinfo : EIATTR_KPARAM_INFO
	.align		4
.L_21:
        /*0058*/ 	.byte	0x04, 0x17
        /*005a*/ 	.short	(.L_23 - .L_22)
.L_22:
        /*005c*/ 	.word	0x00000000
        /*0060*/ 	.short	0x0001
        /*0062*/ 	.short	0x0008
        /*0064*/ 	.byte	0x00, 0xf4, 0x21, 0x00


	//----- nvinfo : EIATTR_KPARAM_INFO
	.align		4
.L_23:
        /*0068*/ 	.byte	0x04, 0x17
        /*006a*/ 	.short	(.L_25 - .L_24)
.L_24:
        /*006c*/ 	.word	0x00000000
        /*0070*/ 	.short	0x0000
        /*0072*/ 	.short	0x0000
        /*0074*/ 	.byte	0x00, 0xf4, 0x21, 0x00


	//----- nvinfo : EIATTR_SPARSE_MMA_MASK
	.align		4
.L_25:
        /*0078*/ 	.byte	0x03, 0x50
        /*007a*/ 	.short	0x0000


	//----- nvinfo : EIATTR_MAXREG_COUNT
	.align		4
        /*007c*/ 	.byte	0x03, 0x1b
        /*007e*/ 	.short	0x00ff


	//----- nvinfo : EIATTR_EXIT_INSTR_OFFSETS
	.align		4
        /*0080*/ 	.byte	0x04, 0x1c
        /*0082*/ 	.short	(.L_27 - .L_26)


	//   ....[0]....
.L_26:
        /*0084*/ 	.word	0x00000340


	//----- nvinfo : EIATTR_REQNTID
	.align		4
.L_27:
        /*0088*/ 	.byte	0x04, 0x10
        /*008a*/ 	.short	(.L_29 - .L_28)
.L_28:
        /*008c*/ 	.word	0x00000100
        /*0090*/ 	.word	0x00000001
        /*0094*/ 	.word	0x00000001


	//----- nvinfo : EIATTR_CBANK_PARAM_SIZE
	.align		4
.L_29:
        /*0098*/ 	.byte	0x03, 0x19
        /*009a*/ 	.short	0x0034


	//----- nvinfo : EIATTR_PARAM_CBANK
	.align		4
        /*009c*/ 	.byte	0x04, 0x0a
        /*009e*/ 	.short	(.L_31 - .L_30)
	.align		4
.L_30:
        /*00a0*/ 	.word	index@(.nv.constant0.triton_poi_fused__native_batch_norm_legit_no_training_add_6)
        /*00a4*/ 	.short	0x0210
        /*00a6*/ 	.short	0x0034


	//----- nvinfo : EIATTR_SW_WAR
	.align		4
.L_31:
        /*00a8*/ 	.byte	0x04, 0x36
        /*00aa*/ 	.short	(.L_33 - .L_32)
.L_32:
        /*00ac*/ 	.word	0x00000008
.L_33:


//--------------------- .nv.callgraph             --------------------------
	.section	.nv.callgraph,"",@"SHT_CUDA_CALLGRAPH"
	.align	4
	.sectionentsize	8
	.align		4
        /*0000*/ 	.word	0x00000000
	.align		4
        /*0004*/ 	.word	0xffffffff
	.align		4
        /*0008*/ 	.word	0x00000000
	.align		4
        /*000c*/ 	.word	0xfffffffe
	.align		4
        /*0010*/ 	.word	0x00000000
	.align		4
        /*0014*/ 	.word	0xfffffffd
	.align		4
        /*0018*/ 	.word	0x00000000
	.align		4
        /*001c*/ 	.word	0xfffffffc


//--------------------- .nv.constant4             --------------------------
	.section	.nv.constant4,"a",@progbits
	.align	8
	.align		8
.nv.constant4:
        /*0000*/ 	.dword	_$_str
	.align		8
        /*0008*/ 	.dword	_$_str_$_2


//--------------------- .text.triton_poi_fused__native_batch_norm_legit_no_training_add_6 --------------------------
	.section	.text.triton_poi_fused__native_batch_norm_legit_no_training_add_6,"ax",@progbits
	.align	128
        .global         triton_poi_fused__native_batch_norm_legit_no_training_add_6
        .type           triton_poi_fused__native_batch_norm_legit_no_training_add_6,@function
        .size           triton_poi_fused__native_batch_norm_legit_no_training_add_6,(.L_x_1 - triton_poi_fused__native_batch_norm_legit_no_training_add_6)
        .other          triton_poi_fused__native_batch_norm_legit_no_training_add_6,@"STO_CUDA_ENTRY STV_DEFAULT"
triton_poi_fused__native_batch_norm_legit_no_training_add_6:
.text.triton_poi_fused__native_batch_norm_legit_no_training_add_6:
[----:B------:R-:W-:Y:S01]  /*0000*/  LDC R1, c[0x0][0x28] ;  /* 0x00000a00ff017b82 */ /* 0x000fe20000000800 */
[----:B------:R-:W1:Y:S07]  /*0010*/  S2R R0, SR_TID.X ;  /* 0x0000000000007919 */ /* 0x000e6e0000002100 */
[----:B------:R-:W2:Y:S01]  /*0020*/  LDC.64 R8, c[0x0][0x228] ;  /* 0x00008a00ff087b82 */ /* 0x000ea20000000a00 */
[----:B------:R-:W-:Y:S01]  /*0030*/  ULDC.64 UR4, c[0x0][0x208] ;  /* 0x0000820000047ab9 */ /* 0x000fe20000000a00 */
[----:B------:R-:W3:Y:S06]  /*0040*/  S2R R5, SR_CTAID.X ;  /* 0x0000000000057919 */ /* 0x000eec0000002500 */
[----:B------:R-:W4:Y:S08]  /*0050*/  LDC.64 R6, c[0x0][0x218] ;  /* 0x00008600ff067b82 */ /* 0x000f300000000a00 */
[----:B------:R-:W5:Y:S08]  /*0060*/  LDC.64 R10, c[0x0][0x220] ;  /* 0x00008800ff0a7b82 */ /* 0x000f700000000a00 */
[----:B------:R-:W5:Y:S01]  /*0070*/  LDC.64 R12, c[0x0][0x230] ;  /* 0x00008c00ff0c7b82 */ /* 0x000f620000000a00 */
[----:B-1----:R-:W-:-:S07]  /*0080*/  SHF.L.U32 R0, R0, 0x1, RZ ;  /* 0x0000000100007819 */ /* 0x002fce00000006ff */
[----:B------:R-:W1:Y:S01]  /*0090*/  LDC.64 R14, c[0x0][0x238] ;  /* 0x00008e00ff0e7b82 */ /* 0x000e620000000a00 */
[----:B---3--:R-:W-:Y:S02]  /*00a0*/  SHF.R.S32.HI R3, RZ, 0x16, R5 ;  /* 0x00000016ff037819 */ /* 0x008fe40000011405 */
[----:B------:R-:W-:Y:S02]  /*00b0*/  LOP3.LUT R0, R0, 0x1fe, RZ, 0xc0, !PT ;  /* 0x000001fe00007812 */ /* 0x000fe400078ec0ff */
[----:B------:R-:W-:Y:S02]  /*00c0*/  SGXT R3, R3, 0x1 ;  /* 0x000000010303781a */ /* 0x000fe40000000200 */
[----:B------:R-:W-:-:S04]  /*00d0*/  LEA R0, R5, R0, 0x9 ;  /* 0x0000000005007211 */ /* 0x000fc800078e48ff */
[----:B------:R-:W-:-:S04]  /*00e0*/  LEA.HI R3, R3, R0, RZ, 0x8 ;  /* 0x0000000003037211 */ /* 0x000fc800078f40ff */
[----:B------:R-:W-:-:S04]  /*00f0*/  SHF.R.S32.HI R3, RZ, 0x8, R3 ;  /* 0x00000008ff037819 */ /* 0x000fc80000011403 */
[----:B------:R-:W-:-:S04]  /*0100*/  LEA.HI R2, R3, R3, RZ, 0x8 ;  /* 0x0000000303027211 */ /* 0x000fc800078f40ff */
[----:B------:R-:W-:-:S04]  /*0110*/  LOP3.LUT R2, R2, 0xffffff00, RZ, 0xc0, !PT ;  /* 0xffffff0002027812 */ /* 0x000fc800078ec0ff */
[----:B------:R-:W-:Y:S02]  /*0120*/  IADD3 R17, R3, -R2, RZ ;  /* 0x8000000203117210 */ /* 0x000fe40007ffe0ff */
[----:B------:R-:W3:Y:S03]  /*0130*/  LDC.64 R2, c[0x0][0x210] ;  /* 0x00008400ff027b82 */ /* 0x000ee60000000a00 */
[----:B--2---:R-:W-:-:S05]  /*0140*/  IMAD.WIDE R8, R17, 0x4, R8 ;  /* 0x0000000411087825 */ /* 0x004fca00078e0208 */
[----:B------:R-:W2:Y:S01]  /*0150*/  LDG.E.EL R4, desc[UR4][R8.64] ;  /* 0x0000000408047981 */ /* 0x000ea2000c2e1900 */
[----:B----4-:R-:W-:-:S04]  /*0160*/  IMAD.WIDE R6, R0, 0x4, R6 ;  /* 0x0000000400067825 */ /* 0x010fc800078e0206 */
[C---:B-----5:R-:W-:Y:S02]  /*0170*/  IMAD.WIDE R10, R17.reuse, 0x4, R10 ;  /* 0x00000004110a7825 */ /* 0x060fe400078e020a */
[----:B------:R-:W4:Y:S02]  /*0180*/  LDG.E.64 R6, desc[UR4][R6.64] ;  /* 0x0000000406067981 */ /* 0x000f24000c1e1b00 */
[C---:B0-----:R-:W-:Y:S02]  /*0190*/  IMAD.WIDE R12, R17.reuse, 0x4, R12 ;  /* 0x00000004110c7825 */ /* 0x041fe400078e020c */
[----:B------:R0:W4:Y:S02]  /*01a0*/  LDG.E.EL R5, desc[UR4][R10.64] ;  /* 0x000000040a057981 */ /* 0x000124000c2e1900 */
[----:B-1----:R-:W-:Y:S02]  /*01b0*/  IMAD.WIDE R14, R17, 0x4, R14 ;  /* 0x00000004110e7825 */ /* 0x002fe400078e020e */
[----:B------:R-:W5:Y:S02]  /*01c0*/  LDG.E.EL R12, desc[UR4][R12.64] ;  /* 0x000000040c0c7981 */ /* 0x000f64000c2e1900 */
[----:B---3--:R-:W-:-:S02]  /*01d0*/  IMAD.WIDE R2, R0, 0x4, R2 ;  /* 0x0000000400027825 */ /* 0x008fc400078e0202 */
[----:B------:R-:W5:Y:S04]  /*01e0*/  LDG.E.EL R15, desc[UR4][R14.64] ;  /* 0x000000040e0f7981 */ /* 0x000f68000c2e1900 */
[----:B------:R-:W3:Y:S01]  /*01f0*/  LDG.E.64 R8, desc[UR4][R2.64] ;  /* 0x0000000402087981 */ /* 0x000ee2000c1e1b00 */
[----:B0-----:R-:W-:Y:S01]  /*0200*/  HFMA2.MMA R11, -RZ, RZ, 1.625, 0 ;  /* 0x3e800000ff0b7435 */ /* 0x001fe200000001ff */
[----:B--2---:R-:W-:-:S04]  /*0210*/  FADD R4, R4, 9.9999997473787516356e-06 ;  /* 0x3727c5ac04047421 */ /* 0x004fc80000000000 */
[----:B------:R-:W0:Y:S02]  /*0220*/  MUFU.SQRT R0, R4 ;  /* 0x0000000400007308 */ /* 0x000e240000002000 */
[C---:B0-----:R-:W-:Y:S02]  /*0230*/  FSETP.GT.AND P0, PT, R0.reuse, 8.50705917302346158658e+37, PT ;  /* 0x7e8000000000780b */ /* 0x041fe40003f04000 */
[----:B------:R-:W-:-:S11]  /*0240*/  FSETP.GEU.AND P1, PT, R0, 1.175494350822287508e-38, PT ;  /* 0x008000000000780b */ /* 0x000fd60003f2e000 */
[----:B------:R-:W-:-:S04]  /*0250*/  @P0 FMUL R0, R0, 0.25 ;  /* 0x3e80000000000820 */ /* 0x000fc80000400000 */
[----:B------:R-:W-:-:S06]  /*0260*/  @!P1 FMUL R0, R0, 16777216 ;  /* 0x4b80000000009820 */ /* 0x000fcc0000400000 */
[----:B------:R-:W0:Y:S01]  /*0270*/  MUFU.RCP R0, R0 ;  /* 0x0000000000007308 */ /* 0x000e220000001000 */
[----:B------:R-:W-:Y:S01]  /*0280*/  FSEL R11, R11, 1, P0 ;  /* 0x3f8000000b0b7808 */ /* 0x000fe20000000000 */
[----:B----4-:R-:W-:-:S04]  /*0290*/  FADD R6, R6, -R5 ;  /* 0x8000000506067221 */ /* 0x010fc80000000000 */
[----:B------:R-:W-:Y:S01]  /*02a0*/  @!P1 FMUL R11, R11, 16777216 ;  /* 0x4b8000000b0b9820 */ /* 0x000fe20000400000 */
[----:B------:R-:W-:-:S03]  /*02b0*/  FADD R7, R7, -R5 ;  /* 0x8000000507077221 */ /* 0x000fc60000000000 */
[----:B0-----:R-:W-:-:S04]  /*02c0*/  FMUL R11, R0, R11 ;  /* 0x0000000b000b7220 */ /* 0x001fc80000400000 */
[-C--:B------:R-:W-:Y:S01]  /*02d0*/  FMUL R6, R6, R11.reuse ;  /* 0x0000000b06067220 */ /* 0x080fe20000400000 */
[----:B------:R-:W-:-:S03]  /*02e0*/  FMUL R4, R7, R11 ;  /* 0x0000000b07047220 */ /* 0x000fc60000400000 */
[C-C-:B-----5:R-:W-:Y:S01]  /*02f0*/  FFMA R5, R12.reuse, R6, R15.reuse ;  /* 0x000000060c057223 */ /* 0x160fe2000000000f */
[----:B------:R-:W-:-:S03]  /*0300*/  FFMA R4, R12, R4, R15 ;  /* 0x000000040c047223 */ /* 0x000fc6000000000f */
[----:B---3--:R-:W-:Y:S01]  /*0310*/  FADD R8, R8, R5 ;  /* 0x0000000508087221 */ /* 0x008fe20000000000 */
[----:B------:R-:W-:-:S05]  /*0320*/  FADD R9, R9, R4 ;  /* 0x0000000409097221 */ /* 0x000fca0000000000 */
[----:B------:R-:W-:Y:S01]  /*0330*/  STG.E.64 desc[UR4][R2.64], R8 ;  /* 0x0000000802007986 */ /* 0x000fe2000c101b04 */
[----:B------:R-:W-:Y:S05]  /*0340*/  EXIT ;  /* 0x000000000000794d */ /* 0x000fea0003800000 */
.L_x_0:
[----:B------:R-:W-:-:S00]  /*0350*/  BRA `(.L_x_0) ;  /* 0xfffffffc00fc7947 */ /* 0x000fc0000383ffff */
[----:B------:R-:W-:-:S00]  /*0360*/  NOP ;  /* 0x0000000000007918 */ /* 0x000fc00000000000 */
        /* <DEDUP_REMOVED lines=9> */
.L_x_1:


//--------------------- .nv.global.init           --------------------------
	.section	.nv.global.init,"aw",@progbits
.nv.global.init:
	.type		_$_str,@object
	.size		_$_str,(_$_str_$_2 - _$_str)
_$_str:
        /*0000*/ 	.byte	0x5f, 0x5f, 0x43, 0x55, 0x44, 0x41, 0x5f, 0x46, 0x54, 0x5a, 0x00
	.type		_$_str_$_2,@object
	.size		_$_str_$_2,(.L_1 - _$_str_$_2)
_$_str_$_2:
        /*000b*/ 	.byte	0x5f, 0x5f, 0x43, 0x55, 0x44, 0x41, 0x5f, 0x50, 0x52, 0x45, 0x43, 0x5f, 0x53, 0x51, 0x52, 0x54
        /*001b*/ 	.byte	0x00
.L_1:


//--------------------- .nv.constant0.triton_poi_fused__native_batch_norm_legit_no_training_add_6 --------------------------
	.section	.nv.constant0.triton_poi_fused__native_batch_norm_legit_no_training_add_6,"a",@progbits
	.sectionflags	@""
	.align	4
.nv.constant0.triton_poi_fused__native_batch_norm_legit_no_training_add_6:
	.zero		580
